//
// Generated by NVIDIA NVVM Compiler
//
// Compiler Build ID: CL-36424714
// Cuda compilation tools, release 13.0, V13.0.88
// Based on NVVM 20.0.0
//

.version 9.0
.target sm_100
.address_size 64

	// .globl	_Z9vectorAddPKfS0_Pf

.visible .entry _Z9vectorAddPKfS0_Pf(
	.param .u64 .ptr .align 1 _Z9vectorAddPKfS0_Pf_param_0,
	.param .u64 .ptr .align 1 _Z9vectorAddPKfS0_Pf_param_1,
	.param .u64 .ptr .align 1 _Z9vectorAddPKfS0_Pf_param_2
)
{
	.reg .pred 	%p<2>;
	.reg .b32 	%r<2>;
	.reg .b32 	%f<4>;
	.reg .b64 	%rd<11>;

	ld.param.u64 	%rd1, [_Z9vectorAddPKfS0_Pf_param_0];
	ld.param.u64 	%rd2, [_Z9vectorAddPKfS0_Pf_param_1];
	ld.param.u64 	%rd3, [_Z9vectorAddPKfS0_Pf_param_2];
	mov.u32 	%r1, %tid.x;
	setp.gt.u32 	%p1, %r1, 127;
	@%p1 bra 	$L__BB0_2;
	cvta.to.global.u64 	%rd4, %rd1;
	cvta.to.global.u64 	%rd5, %rd2;
	cvta.to.global.u64 	%rd6, %rd3;
	mul.wide.u32 	%rd7, %r1, 4;
	add.s64 	%rd8, %rd4, %rd7;
	ld.global.f32 	%f1, [%rd8];
	add.s64 	%rd9, %rd5, %rd7;
	ld.global.f32 	%f2, [%rd9];
	add.f32 	%f3, %f1, %f2;
	add.s64 	%rd10, %rd6, %rd7;
	st.global.f32 	[%rd10], %f3;
$L__BB0_2:
	ret;

}


// ===== COMPILED SASS (sm_100) =====

	.target	sm_100

	.elftype	@"ET_EXEC"


//--------------------- .note.nv.tkinfo           --------------------------
	.section	.note.nv.tkinfo,"",@"SHT_NOTE"
	.sectionflags	@"SHF_NOTE_NV_TKINFO"
	.tkinfo
        /*0018*/ 	.word	0x00000002
        /*0030*/ 	.string	""
        /*0030*/ 	.string	"ptxas"
        /*0030*/ 	.string	"Cuda compilation tools, release 13.0, V13.0.88"
        /*0030*/ 	.string	"Build cuda_13.0.r13.0/compiler.36424714_0"
        /*0030*/ 	.string	"-arch sm_100 -m 64 "



//--------------------- .note.nv.cuinfo           --------------------------
	.section	.note.nv.cuinfo,"",@"SHT_NOTE"
	.sectionflags	@"SHF_NOTE_NV_CUINFO"
        /*0018*/ 	.short	0x0002
        /*001a*/ 	.short	0x0064
        /*001c*/ 	.short	0x0082
	.zero		2


//--------------------- .nv.info                  --------------------------
	.section	.nv.info,"",@"SHT_CUDA_INFO"
	.align	4


	//----- nvinfo : EIATTR_REGCOUNT
	.align		4
        /*0000*/ 	.byte	0x04, 0x2f
        /*0002*/ 	.short	(.L_1 - .L_0)
	.align		4
.L_0:
        /*0004*/ 	.word	index@(_Z9vectorAddPKfS0_Pf)
        /*0008*/ 	.word	0x0000000c


	//----- nvinfo : EIATTR_FRAME_SIZE
	.align		4
.L_1:
        /*000c*/ 	.byte	0x04, 0x11
        /*000e*/ 	.short	(.L_3 - .L_2)
	.align		4
.L_2:
        /*0010*/ 	.word	index@(_Z9vectorAddPKfS0_Pf)
        /*0014*/ 	.word	0x00000000


	//----- nvinfo : EIATTR_MIN_STACK_SIZE
	.align		4
.L_3:
        /*0018*/ 	.byte	0x04, 0x12
        /*001a*/ 	.short	(.L_5 - .L_4)
	.align		4
.L_4:
        /*001c*/ 	.word	index@(_Z9vectorAddPKfS0_Pf)
        /*0020*/ 	.word	0x00000000
.L_5:


//--------------------- .nv.compat                --------------------------
	.section	.nv.compat,"",@"SHT_CUDA_COMPAT_INFO"
	.align	4
        /*0000*/ 	.byte	0x02, 0x09, 0x00, 0x00, 0x02, 0x02, 0x01, 0x00, 0x02, 0x05, 0x05, 0x00, 0x03, 0x07, 0x01, 0x01
        /*0010*/ 	.byte	0x02, 0x03, 0x00, 0x00, 0x02, 0x06, 0x01, 0x00, 0x04, 0x0b, 0x08, 0x00, 0x09, 0x00, 0x00, 0x00
        /*0020*/ 	.byte	0x00, 0x00, 0x00, 0x00


//--------------------- .nv.info._Z9vectorAddPKfS0_Pf --------------------------
	.section	.nv.info._Z9vectorAddPKfS0_Pf,"",@"SHT_CUDA_INFO"
	.sectionflags	@""
	.align	4


	//----- nvinfo : EIATTR_CUDA_API_VERSION
	.align		4
        /*0000*/ 	.byte	0x04, 0x37
        /*0002*/ 	.short	(.L_7 - .L_6)
.L_6:
        /*0004*/ 	.word	0x00000082


	//----- nvinfo : EIATTR_KPARAM_INFO
	.align		4
.L_7:
        /*0008*/ 	.byte	0x04, 0x17
        /*000a*/ 	.short	(.L_9 - .L_8)
.L_8:
        /*000c*/ 	.word	0x00000000
        /*0010*/ 	.short	0x0002
        /*0012*/ 	.short	0x0010
        /*0014*/ 	.byte	0x00, 0xf5, 0x21, 0x00


	//----- nvinfo : EIATTR_KPARAM_INFO
	.align		4
.L_9:
        /*0018*/ 	.byte	0x04, 0x17
        /*001a*/ 	.short	(.L_11 - .L_10)
.L_10:
        /*001c*/ 	.word	0x00000000
        /*0020*/ 	.short	0x0001
        /*0022*/ 	.short	0x0008
        /*0024*/ 	.byte	0x00, 0xf5, 0x21, 0x00


	//----- nvinfo : EIATTR_KPARAM_INFO
	.align		4
.L_11:
        /*0028*/ 	.byte	0x04, 0x17
        /*002a*/ 	.short	(.L_13 - .L_12)
.L_12:
        /*002c*/ 	.word	0x00000000
        /*0030*/ 	.short	0x0000
        /*0032*/ 	.short	0x0000
        /*0034*/ 	.byte	0x00, 0xf5, 0x21, 0x00


	//----- nvinfo : EIATTR_SPARSE_MMA_MASK
	.align		4
.L_13:
        /*0038*/ 	.byte	0x03, 0x50
        /*003a*/ 	.short	0x0000


	//----- nvinfo : EIATTR_MAXREG_COUNT
	.align		4
        /*003c*/ 	.byte	0x03, 0x1b
        /*003e*/ 	.short	0x00ff


	//----- nvinfo : EIATTR_MERCURY_ISA_VERSION
	.align		4
        /*0040*/ 	.byte	0x03, 0x5f
        /*0042*/ 	.short	0x0101


	//----- nvinfo : EIATTR_VRC_CTA_INIT_COUNT
	.align		4
        /*0044*/ 	.byte	0x02, 0x4a
	.zero		1
	.zero		1


	//----- nvinfo : EIATTR_EXIT_INSTR_OFFSETS
	.align		4
        /*0048*/ 	.byte	0x04, 0x1c
        /*004a*/ 	.short	(.L_15 - .L_14)


	//   ....[0]....
.L_14:
        /*004c*/ 	.word	0x00000030


	//   ....[1]....
        /*0050*/ 	.word	0x000000f0


	//----- nvinfo : EIATTR_CBANK_PARAM_SIZE
	.align		4
.L_15:
        /*0054*/ 	.byte	0x03, 0x19
        /*0056*/ 	.short	0x0018


	//----- nvinfo : EIATTR_PARAM_CBANK
	.align		4
        /*0058*/ 	.byte	0x04, 0x0a
        /*005a*/ 	.short	(.L_17 - .L_16)
	.align		4
.L_16:
        /*005c*/ 	.word	index@(.nv.constant0._Z9vectorAddPKfS0_Pf)
        /*0060*/ 	.short	0x0380
        /*0062*/ 	.short	0x0018


	//----- nvinfo : EIATTR_SW_WAR
	.align		4
.L_17:
        /*0064*/ 	.byte	0x04, 0x36
        /*0066*/ 	.short	(.L_19 - .L_18)
.L_18:
        /*0068*/ 	.word	0x00000008
.L_19:


//--------------------- .nv.callgraph             --------------------------
	.section	.nv.callgraph,"",@"SHT_CUDA_CALLGRAPH"
	.align	4
	.sectionentsize	8
	.align		4
        /*0000*/ 	.word	0x00000000
	.align		4
        /*0004*/ 	.word	0xffffffff
	.align		4
        /*0008*/ 	.word	0x00000000
	.align		4
        /*000c*/ 	.word	0xfffffffe
	.align		4
        /*0010*/ 	.word	0x00000000
	.align		4
        /*0014*/ 	.word	0xfffffffd
	.align		4
        /*0018*/ 	.word	0x00000000
	.align		4
        /*001c*/ 	.word	0xfffffffc


//--------------------- .text._Z9vectorAddPKfS0_Pf --------------------------
	.section	.text._Z9vectorAddPKfS0_Pf,"ax",@progbits
	.align	128
        .global         _Z9vectorAddPKfS0_Pf
        .type           _Z9vectorAddPKfS0_Pf,@function
        .size           _Z9vectorAddPKfS0_Pf,(.L_x_1 - _Z9vectorAddPKfS0_Pf)
        .other          _Z9vectorAddPKfS0_Pf,@"STO_CUDA_ENTRY STV_DEFAULT"
_Z9vectorAddPKfS0_Pf:
.text._Z9vectorAddPKfS0_Pf:
[----:B------:R-:W-:Y:S01]  /*0000*/  LDC R1, c[0x0][0x37c] ;  /* 0x0000df00ff017b82 */ /* 0x000fe20000000800 */
[----:B------:R-:W0:Y:S02]  /*0010*/  S2R R9, SR_TID.X ;  /* 0x0000000000097919 */ /* 0x000e240000002100 */
[----:B0-----:R-:W-:-:S13]  /*0020*/  ISETP.GT.U32.AND P0, PT, R9, 0x7f, PT ;  /* 0x0000007f0900780c */ /* 0x001fda0003f04070 */
[----:B------:R-:W-:Y:S05]  /*0030*/  @P0 EXIT ;  /* 0x000000000000094d */ /* 0x000fea0003800000 */
[----:B------:R-:W0:Y:S01]  /*0040*/  LDC.64 R2, c[0x0][0x380] ;  /* 0x0000e000ff027b82 */ /* 0x000e220000000a00 */
[----:B------:R-:W1:Y:S07]  /*0050*/  LDCU.64 UR4, c[0x0][0x358] ;  /* 0x00006b00ff0477ac */ /* 0x000e6e0008000a00 */
[----:B------:R-:W2:Y:S08]  /*0060*/  LDC.64 R4, c[0x0][0x388] ;  /* 0x0000e200ff047b82 */ /* 0x000eb00000000a00 */
[----:B------:R-:W3:Y:S01]  /*0070*/  LDC.64 R6, c[0x0][0x390] ;  /* 0x0000e400ff067b82 */ /* 0x000ee20000000a00 */
[----:B0-----:R-:W-:-:S06]  /*0080*/  IMAD.WIDE.U32 R2, R9, 0x4, R2 ;  /* 0x0000000409027825 */ /* 0x001fcc00078e0002 */
[----:B-1----:R-:W4:Y:S01]  /*0090*/  LDG.E R2, desc[UR4][R2.64] ;  /* 0x0000000402027981 */ /* 0x002f22000c1e1900 */
[----:B--2---:R-:W-:-:S06]  /*00a0*/  IMAD.WIDE.U32 R4, R9, 0x4, R4 ;  /* 0x0000000409047825 */ /* 0x004fcc00078e0004 */
[----:B------:R-:W4:Y:S01]  /*00b0*/  LDG.E R5, desc[UR4][R4.64] ;  /* 0x0000000404057981 */ /* 0x000f22000c1e1900 */
[----:B---3--:R-:W-:-:S04]  /*00c0*/  IMAD.WIDE.U32 R6, R9, 0x4, R6 ;  /* 0x0000000409067825 */ /* 0x008fc800078e0006 */
[----:B----4-:R-:W-:-:S05]  /*00d0*/  FADD R9, R2, R5 ;  /* 0x0000000502097221 */ /* 0x010fca0000000000 */
[----:B------:R-:W-:Y:S01]  /*00e0*/  STG.E desc[UR4][R6.64], R9 ;  /* 0x0000000906007986 */ /* 0x000fe2000c101904 */
[----:B------:R-:W-:Y:S05]  /*00f0*/  EXIT ;  /* 0x000000000000794d */ /* 0x000fea0003800000 */
.L_x_0:
[----:B------:R-:W-:-:S00]  /*0100*/  BRA `(.L_x_0) ;  /* 0xfffffffc00fc7947 */ /* 0x000fc0000383ffff */
[----:B------:R-:W-:-:S00]  /*0110*/  NOP ;  /* 0x0000000000007918 */ /* 0x000fc00000000000 */
        /* <DEDUP_REMOVED lines=14> */
.L_x_1:


//--------------------- .nv.shared.reserved.0     --------------------------
	.section	.nv.shared.reserved.0,"aw",@nobits
	.weak		__nv_reservedSMEM_offset_0_alias
	.size		__nv_reservedSMEM_offset_0_alias, 0, 64
	.other		__nv_reservedSMEM_offset_0_alias,@"STO_CUDA_RESERVED_SHARED STV_DEFAULT"
__nv_reservedSMEM_offset_0_alias:
	.zero		0
	.zero		64


//--------------------- .nv.constant0._Z9vectorAddPKfS0_Pf --------------------------
	.section	.nv.constant0._Z9vectorAddPKfS0_Pf,"a",@progbits
	.sectionflags	@""
	.align	4
.nv.constant0._Z9vectorAddPKfS0_Pf:
	.zero		920


//--------------------- SYMBOLS --------------------------

	.type		.nv.reservedSmem.offset0,@object
	.size		.nv.reservedSmem.offset0,0x4
